	.headerflags	@"EF_CUDA_TEXMODE_UNIFIED EF_CUDA_64BIT_ADDRESS EF_CUDA_ACCELERATORS EF_CUDA_SM90 EF_CUDA_VIRTUAL_SM(EF_CUDA_SM90)"
	.elftype	@"ET_EXEC"


//--------------------- .nv.info                  --------------------------
	.section	.nv.info,"",@"SHT_CUDA_INFO"
	.align	4


	//----- nvinfo : EIATTR_REGCOUNT
	.align		4
        /*0000*/ 	.byte	0x04, 0x2f
        /*0002*/ 	.short	(.L_3 - .L_2)
	.align		4
.L_2:
        /*0004*/ 	.word	index@(triton_poi_fused__native_batch_norm_legit_no_training_silu_24)
        /*0008*/ 	.word	0x00000010


	//----- nvinfo : EIATTR_MIN_STACK_SIZE
	.align		4
.L_3:
        /*000c*/ 	.byte	0x04, 0x12
        /*000e*/ 	.short	(.L_5 - .L_4)
	.align		4
.L_4:
        /*0010*/ 	.word	index@(triton_poi_fused__native_batch_norm_legit_no_training_silu_24)
        /*0014*/ 	.word	0x00000000


	//----- nvinfo : EIATTR_FRAME_SIZE
	.align		4
.L_5:
        /*0018*/ 	.byte	0x04, 0x11
        /*001a*/ 	.short	(.L_7 - .L_6)
	.align		4
.L_6:
        /*001c*/ 	.word	index@(triton_poi_fused__native_batch_norm_legit_no_training_silu_24)
        /*0020*/ 	.word	0x00000000


	//----- nvinfo : EIATTR_MIN_STACK_SIZE
	.align		4
.L_7:
        /*0024*/ 	.byte	0x04, 0x12
        /*0026*/ 	.short	(.L_9 - .L_8)
	.align		4
.L_8:
        /*0028*/ 	.word	index@(triton_poi_fused__native_batch_norm_legit_no_training_silu_24)
        /*002c*/ 	.word	0x00000000
.L_9:


//--------------------- .nv.info.triton_poi_fused__native_batch_norm_legit_no_training_silu_24 --------------------------
	.section	.nv.info.triton_poi_fused__native_batch_norm_legit_no_training_silu_24,"",@"SHT_CUDA_INFO"
	.sectionflags	@""
	.align	4


	//----- nvinfo : EIATTR_CUDA_API_VERSION
	.align		4
        /*0000*/ 	.byte	0x04, 0x37
        /*0002*/ 	.short	(.L_11 - .L_10)
.L_10:
        /*0004*/ 	.word	0x0000007c


	//----- nvinfo : EIATTR_KPARAM_INFO
	.align		4
.L_11:
        /*0008*/ 	.byte	0x04, 0x17
        /*000a*/ 	.short	(.L_13 - .L_12)
.L_12:
        /*000c*/ 	.word	0x00000000
        /*0010*/ 	.short	0x0006
        /*0012*/ 	.short	0x0030
        /*0014*/ 	.byte	0x00, 0xf0, 0x11, 0x00


	//----- nvinfo : EIATTR_KPARAM_INFO
	.align		4
.L_13:
        /*0018*/ 	.byte	0x04, 0x17
        /*001a*/ 	.short	(.L_15 - .L_14)
.L_14:
        /*001c*/ 	.word	0x00000000
        /*0020*/ 	.short	0x0005
        /*0022*/ 	.short	0x0028
        /*0024*/ 	.byte	0x00, 0xf4, 0x21, 0x00


	//----- nvinfo : EIATTR_KPARAM_INFO
	.align		4
.L_15:
        /*0028*/ 	.byte	0x04, 0x17
        /*002a*/ 	.short	(.L_17 - .L_16)
.L_16:
        /*002c*/ 	.word	0x00000000
        /*0030*/ 	.short	0x0004
        /*0032*/ 	.short	0x0020
        /*0034*/ 	.byte	0x00, 0xf4, 0x21, 0x00


	//----- nvinfo : EIATTR_KPARAM_INFO
	.align		4
.L_17:
        /*0038*/ 	.byte	0x04, 0x17
        /*003a*/ 	.short	(.L_19 - .L_18)
.L_18:
        /*003c*/ 	.word	0x00000000
        /*0040*/ 	.short	0x0003
        /*0042*/ 	.short	0x0018
        /*0044*/ 	.byte	0x00, 0xf4, 0x21, 0x00


	//----- nvinfo : EIATTR_KPARAM_INFO
	.align		4
.L_19:
        /*0048*/ 	.byte	0x04, 0x17
        /*004a*/ 	.short	(.L_21 - .L_20)
.L_20:
        /*004c*/ 	.word	0x00000000
        /*0050*/ 	.short	0x0002
        /*0052*/ 	.short	0x0010
        /*0054*/ 	.byte	0x00, 0xf4, 0x21, 0x00


	//----- nvinfo : EIATTR_KPARAM_INFO
	.align		4
.L_21:
        /*0058*/ 	.byte	0x04, 0x17
        /*005a*/ 	.short	(.L_23 - .L_22)
.L_22:
        /*005c*/ 	.word	0x00000000
        /*0060*/ 	.short	0x0001
        /*0062*/ 	.short	0x0008
        /*0064*/ 	.byte	0x00, 0xf4, 0x21, 0x00


	//----- nvinfo : EIATTR_KPARAM_INFO
	.align		4
.L_23:
        /*0068*/ 	.byte	0x04, 0x17
        /*006a*/ 	.short	(.L_25 - .L_24)
.L_24:
        /*006c*/ 	.word	0x00000000
        /*0070*/ 	.short	0x0000
        /*0072*/ 	.short	0x0000
        /*0074*/ 	.byte	0x00, 0xf4, 0x21, 0x00


	//----- nvinfo : EIATTR_SPARSE_MMA_MASK
	.align		4
.L_25:
        /*0078*/ 	.byte	0x03, 0x50
        /*007a*/ 	.short	0x0000


	//----- nvinfo : EIATTR_MAXREG_COUNT
	.align		4
        /*007c*/ 	.byte	0x03, 0x1b
        /*007e*/ 	.short	0x00ff


	//----- nvinfo : EIATTR_EXIT_INSTR_OFFSETS
	.align		4
        /*0080*/ 	.byte	0x04, 0x1c
        /*0082*/ 	.short	(.L_27 - .L_26)


	//   ....[0]....
.L_26:
        /*0084*/ 	.word	0x00000380


	//----- nvinfo : EIATTR_REQNTID
	.align		4
.L_27:
        /*0088*/ 	.byte	0x04, 0x10
        /*008a*/ 	.short	(.L_29 - .L_28)
.L_28:
        /*008c*/ 	.word	0x00000080
        /*0090*/ 	.word	0x00000001
        /*0094*/ 	.word	0x00000001


	//----- nvinfo : EIATTR_CBANK_PARAM_SIZE
	.align		4
.L_29:
        /*0098*/ 	.byte	0x03, 0x19
        /*009a*/ 	.short	0x0034


	//----- nvinfo : EIATTR_PARAM_CBANK
	.align		4
        /*009c*/ 	.byte	0x04, 0x0a
        /*009e*/ 	.short	(.L_31 - .L_30)
	.align		4
.L_30:
        /*00a0*/ 	.word	index@(.nv.constant0.triton_poi_fused__native_batch_norm_legit_no_training_silu_24)
        /*00a4*/ 	.short	0x0210
        /*00a6*/ 	.short	0x0034


	//----- nvinfo : EIATTR_SW_WAR
	.align		4
.L_31:
        /*00a8*/ 	.byte	0x04, 0x36
        /*00aa*/ 	.short	(.L_33 - .L_32)
.L_32:
        /*00ac*/ 	.word	0x00000008
.L_33:


//--------------------- .nv.callgraph             --------------------------
	.section	.nv.callgraph,"",@"SHT_CUDA_CALLGRAPH"
	.align	4
	.sectionentsize	8
	.align		4
        /*0000*/ 	.word	0x00000000
	.align		4
        /*0004*/ 	.word	0xffffffff
	.align		4
        /*0008*/ 	.word	0x00000000
	.align		4
        /*000c*/ 	.word	0xfffffffe
	.align		4
        /*0010*/ 	.word	0x00000000
	.align		4
        /*0014*/ 	.word	0xfffffffd
	.align		4
        /*0018*/ 	.word	0x00000000
	.align		4
        /*001c*/ 	.word	0xfffffffc


//--------------------- .nv.constant4             --------------------------
	.section	.nv.constant4,"a",@progbits
	.align	8
	.align		8
.nv.constant4:
        /*0000*/ 	.dword	_$_str
	.align		8
        /*0008*/ 	.dword	_$_str_$_2


//--------------------- .text.triton_poi_fused__native_batch_norm_legit_no_training_silu_24 --------------------------
	.section	.text.triton_poi_fused__native_batch_norm_legit_no_training_silu_24,"ax",@progbits
	.align	128
        .global         triton_poi_fused__native_batch_norm_legit_no_training_silu_24
        .type           triton_poi_fused__native_batch_norm_legit_no_training_silu_24,@function
        .size           triton_poi_fused__native_batch_norm_legit_no_training_silu_24,(.L_x_1 - triton_poi_fused__native_batch_norm_legit_no_training_silu_24)
        .other          triton_poi_fused__native_batch_norm_legit_no_training_silu_24,@"STO_CUDA_ENTRY STV_DEFAULT"
triton_poi_fused__native_batch_norm_legit_no_training_silu_24:
.text.triton_poi_fused__native_batch_norm_legit_no_training_silu_24:
[----:B------:R-:W-:Y:S01]  /*0000*/  LDC R1, c[0x0][0x28] ;  /* 0x00000a00ff017b82 */ /* 0x000fe20000000800 */
[----:B------:R-:W1:Y:S07]  /*0010*/  S2R R0, SR_TID.X ;  /* 0x0000000000007919 */ /* 0x000e6e0000002100 */
[----:B------:R-:W2:Y:S01]  /*0020*/  LDC.64 R6, c[0x0][0x228] ;  /* 0x00008a00ff067b82 */ /* 0x000ea20000000a00 */
[----:B------:R-:W-:Y:S01]  /*0030*/  ULDC.64 UR4, c[0x0][0x208] ;  /* 0x0000820000047ab9 */ /* 0x000fe20000000a00 */
[----:B------:R-:W3:Y:S06]  /*0040*/  S2R R3, SR_CTAID.X ;  /* 0x0000000000037919 */ /* 0x000eec0000002500 */
[----:B------:R-:W4:Y:S08]  /*0050*/  LDC.64 R4, c[0x0][0x220] ;  /* 0x00008800ff047b82 */ /* 0x000f300000000a00 */
[----:B------:R-:W5:Y:S08]  /*0060*/  LDC.64 R8, c[0x0][0x230] ;  /* 0x00008c00ff087b82 */ /* 0x000f700000000a00 */
[----:B------:R-:W5:Y:S01]  /*0070*/  LDC.64 R10, c[0x0][0x238] ;  /* 0x00008e00ff0a7b82 */ /* 0x000f620000000a00 */
[----:B-1----:R-:W-:-:S02]  /*0080*/  LOP3.LUT R0, R0, 0x7f, RZ, 0xc0, !PT ;  /* 0x0000007f00007812 */ /* 0x002fc400078ec0ff */
[----:B---3--:R-:W-:Y:S02]  /*0090*/  SHF.R.S32.HI R2, RZ, 0x18, R3 ;  /* 0x00000018ff027819 */ /* 0x008fe40000011403 */
[----:B------:R-:W-:Y:S02]  /*00a0*/  LEA R0, R3, R0, 0x7 ;  /* 0x0000000003007211 */ /* 0x000fe400078e38ff */
[----:B------:R-:W-:-:S04]  /*00b0*/  SGXT R3, R2, 0x1 ;  /* 0x000000010203781a */ /* 0x000fc80000000200 */
[----:B------:R-:W-:-:S04]  /*00c0*/  LEA.HI R3, R3, R0, RZ, 0xc ;  /* 0x0000000003037211 */ /* 0x000fc800078f60ff */
[----:B------:R-:W-:-:S04]  /*00d0*/  LOP3.LUT R3, R3, 0xfffff000, RZ, 0xc0, !PT ;  /* 0xfffff00003037812 */ /* 0x000fc800078ec0ff */
[----:B------:R-:W-:Y:S02]  /*00e0*/  IADD3 R13, R0, -R3, RZ ;  /* 0x80000003000d7210 */ /* 0x000fe40007ffe0ff */
[----:B------:R-:W1:Y:S03]  /*00f0*/  LDC.64 R2, c[0x0][0x218] ;  /* 0x00008600ff027b82 */ /* 0x000e660000000a00 */
[----:B--2---:R-:W-:-:S06]  /*0100*/  IMAD.WIDE R6, R13, 0x4, R6 ;  /* 0x000000040d067825 */ /* 0x004fcc00078e0206 */
[----:B------:R-:W2:Y:S01]  /*0110*/  LDG.E.EL R6, desc[UR4][R6.64] ;  /* 0x0000000406067981 */ /* 0x000ea2000c2e1900 */
[----:B----4-:R-:W-:-:S04]  /*0120*/  IMAD.WIDE R4, R13, 0x4, R4 ;  /* 0x000000040d047825 */ /* 0x010fc800078e0204 */
[C---:B-----5:R-:W-:Y:S02]  /*0130*/  IMAD.WIDE R8, R13.reuse, 0x4, R8 ;  /* 0x000000040d087825 */ /* 0x060fe400078e0208 */
[----:B------:R3:W4:Y:S02]  /*0140*/  LDG.E.EL R5, desc[UR4][R4.64] ;  /* 0x0000000404057981 */ /* 0x000724000c2e1900 */
[----:B0-----:R-:W-:Y:S02]  /*0150*/  IMAD.WIDE R10, R13, 0x4, R10 ;  /* 0x000000040d0a7825 */ /* 0x001fe400078e020a */
[----:B------:R-:W5:Y:S02]  /*0160*/  LDG.E.EL R8, desc[UR4][R8.64] ;  /* 0x0000000408087981 */ /* 0x000f64000c2e1900 */
[----:B-1----:R-:W-:Y:S02]  /*0170*/  IMAD.WIDE R2, R0, 0x4, R2 ;  /* 0x0000000400027825 */ /* 0x002fe400078e0202 */
[----:B------:R-:W5:Y:S04]  /*0180*/  LDG.E.EL R11, desc[UR4][R10.64] ;  /* 0x000000040a0b7981 */ /* 0x000f68000c2e1900 */
[----:B------:R-:W4:Y:S01]  /*0190*/  LDG.E R2, desc[UR4][R2.64] ;  /* 0x0000000402027981 */ /* 0x000f22000c1e1900 */
[----:B------:R-:W-:Y:S01]  /*01a0*/  HFMA2.MMA R12, -RZ, RZ, 1.625, 0 ;  /* 0x3e800000ff0c7435 */ /* 0x000fe200000001ff */
[----:B--2---:R-:W-:-:S04]  /*01b0*/  FADD R6, R6, 9.9999997473787516356e-06 ;  /* 0x3727c5ac06067421 */ /* 0x004fc80000000000 */
[----:B------:R-:W0:Y:S02]  /*01c0*/  MUFU.SQRT R7, R6 ;  /* 0x0000000600077308 */ /* 0x000e240000002000 */
[C---:B0-----:R-:W-:Y:S02]  /*01d0*/  FSETP.GT.AND P0, PT, R7.reuse, 8.50705917302346158658e+37, PT ;  /* 0x7e8000000700780b */ /* 0x041fe40003f04000 */
[----:B------:R-:W-:-:S11]  /*01e0*/  FSETP.GEU.AND P1, PT, R7, 1.175494350822287508e-38, PT ;  /* 0x008000000700780b */ /* 0x000fd60003f2e000 */
[----:B------:R-:W-:-:S04]  /*01f0*/  @P0 FMUL R7, R7, 0.25 ;  /* 0x3e80000007070820 */ /* 0x000fc80000400000 */
[----:B------:R-:W-:-:S06]  /*0200*/  @!P1 FMUL R7, R7, 16777216 ;  /* 0x4b80000007079820 */ /* 0x000fcc0000400000 */
[----:B------:R-:W0:Y:S01]  /*0210*/  MUFU.RCP R7, R7 ;  /* 0x0000000700077308 */ /* 0x000e220000001000 */
[----:B---3--:R-:W-:Y:S01]  /*0220*/  FSEL R4, R12, 1, P0 ;  /* 0x3f8000000c047808 */ /* 0x008fe20000000000 */
[----:B----4-:R-:W-:-:S04]  /*0230*/  FADD R2, R2, -R5 ;  /* 0x8000000502027221 */ /* 0x010fc80000000000 */
[----:B------:R-:W-:-:S04]  /*0240*/  @!P1 FMUL R4, R4, 16777216 ;  /* 0x4b80000004049820 */ /* 0x000fc80000400000 */
[----:B0-----:R-:W-:-:S04]  /*0250*/  FMUL R3, R7, R4 ;  /* 0x0000000407037220 */ /* 0x001fc80000400000 */
[----:B------:R-:W-:-:S04]  /*0260*/  FMUL R2, R2, R3 ;  /* 0x0000000302027220 */ /* 0x000fc80000400000 */
[----:B-----5:R-:W-:-:S04]  /*0270*/  FFMA R8, R8, R2, R11 ;  /* 0x0000000208087223 */ /* 0x020fc8000000000b */
[----:B------:R-:W-:-:S04]  /*0280*/  FADD R2, RZ, -R8 ;  /* 0x80000008ff027221 */ /* 0x000fc80000000000 */
[----:B------:R-:W-:-:S05]  /*0290*/  FMUL R4, R2, 1.4426950216293334961 ;  /* 0x3fb8aa3b02047820 */ /* 0x000fca0000400000 */
[----:B------:R-:W-:-:S13]  /*02a0*/  FSETP.GEU.AND P0, PT, R4, -126, PT ;  /* 0xc2fc00000400780b */ /* 0x000fda0003f0e000 */
[----:B------:R-:W-:-:S04]  /*02b0*/  @!P0 FMUL R4, R4, 0.5 ;  /* 0x3f00000004048820 */ /* 0x000fc80000400000 */
[----:B------:R-:W0:Y:S02]  /*02c0*/  MUFU.EX2 R2, R4 ;  /* 0x0000000400027308 */ /* 0x000e240000000800 */
[----:B0-----:R-:W-:-:S04]  /*02d0*/  @!P0 FMUL R2, R2, R2 ;  /* 0x0000000202028220 */ /* 0x001fc80000400000 */
[----:B------:R-:W-:Y:S02]  /*02e0*/  FADD R5, R2, 1 ;  /* 0x3f80000002057421 */ /* 0x000fe40000000000 */
[----:B------:R-:W0:Y:S03]  /*02f0*/  LDC.64 R2, c[0x0][0x210] ;  /* 0x00008400ff027b82 */ /* 0x000e260000000a00 */
[----:B------:R-:W-:-:S13]  /*0300*/  FSETP.GT.AND P0, PT, R5, 8.50705917302346158658e+37, PT ;  /* 0x7e8000000500780b */ /* 0x000fda0003f04000 */
[----:B------:R-:W-:-:S06]  /*0310*/  @P0 FMUL R5, R5, 0.25 ;  /* 0x3e80000005050820 */ /* 0x000fcc0000400000 */
[----:B------:R-:W1:Y:S01]  /*0320*/  MUFU.RCP R5, R5 ;  /* 0x0000000500057308 */ /* 0x000e620000001000 */
[----:B------:R-:W-:Y:S01]  /*0330*/  FSEL R6, R12, 1, P0 ;  /* 0x3f8000000c067808 */ /* 0x000fe20000000000 */
[----:B0-----:R-:W-:-:S04]  /*0340*/  IMAD.WIDE R2, R0, 0x4, R2 ;  /* 0x0000000400027825 */ /* 0x001fc800078e0202 */
[----:B-1----:R-:W-:-:S04]  /*0350*/  FMUL R7, R5, R6 ;  /* 0x0000000605077220 */ /* 0x002fc80000400000 */
[----:B------:R-:W-:-:S05]  /*0360*/  FMUL R7, R8, R7 ;  /* 0x0000000708077220 */ /* 0x000fca0000400000 */
[----:B------:R-:W-:Y:S01]  /*0370*/  STG.E desc[UR4][R2.64], R7 ;  /* 0x0000000702007986 */ /* 0x000fe2000c101904 */
[----:B------:R-:W-:Y:S05]  /*0380*/  EXIT ;  /* 0x000000000000794d */ /* 0x000fea0003800000 */
.L_x_0:
[----:B------:R-:W-:-:S00]  /*0390*/  BRA `(.L_x_0) ;  /* 0xfffffffc00fc7947 */ /* 0x000fc0000383ffff */
[----:B------:R-:W-:-:S00]  /*03a0*/  NOP ;  /* 0x0000000000007918 */ /* 0x000fc00000000000 */
        /* <DEDUP_REMOVED lines=13> */
.L_x_1:


//--------------------- .nv.global.init           --------------------------
	.section	.nv.global.init,"aw",@progbits
.nv.global.init:
	.type		_$_str,@object
	.size		_$_str,(_$_str_$_2 - _$_str)
_$_str:
        /*0000*/ 	.byte	0x5f, 0x5f, 0x43, 0x55, 0x44, 0x41, 0x5f, 0x46, 0x54, 0x5a, 0x00
	.type		_$_str_$_2,@object
	.size		_$_str_$_2,(.L_1 - _$_str_$_2)
_$_str_$_2:
        /*000b*/ 	.byte	0x5f, 0x5f, 0x43, 0x55, 0x44, 0x41, 0x5f, 0x50, 0x52, 0x45, 0x43, 0x5f, 0x53, 0x51, 0x52, 0x54
        /*001b*/ 	.byte	0x00
.L_1:


//--------------------- .nv.constant0.triton_poi_fused__native_batch_norm_legit_no_training_silu_24 --------------------------
	.section	.nv.constant0.triton_poi_fused__native_batch_norm_legit_no_training_silu_24,"a",@progbits
	.sectionflags	@""
	.align	4
.nv.constant0.triton_poi_fused__native_batch_norm_legit_no_training_silu_24:
	.zero		580
